//
// Generated by NVIDIA NVVM Compiler
//
// Compiler Build ID: CL-36424714
// Cuda compilation tools, release 13.0, V13.0.88
// Based on NVVM 20.0.0
//

.version 9.0
.target sm_100
.address_size 64

	// .globl	_Z19multiElement_vecaddPfS_S_i

.visible .entry _Z19multiElement_vecaddPfS_S_i(
	.param .u64 .ptr .align 1 _Z19multiElement_vecaddPfS_S_i_param_0,
	.param .u64 .ptr .align 1 _Z19multiElement_vecaddPfS_S_i_param_1,
	.param .u64 .ptr .align 1 _Z19multiElement_vecaddPfS_S_i_param_2,
	.param .u32 _Z19multiElement_vecaddPfS_S_i_param_3
)
{
	.reg .pred 	%p<6>;
	.reg .b32 	%r<13>;
	.reg .b32 	%f<25>;
	.reg .b64 	%rd<39>;

	ld.param.u64 	%rd4, [_Z19multiElement_vecaddPfS_S_i_param_0];
	ld.param.u64 	%rd5, [_Z19multiElement_vecaddPfS_S_i_param_1];
	ld.param.u64 	%rd6, [_Z19multiElement_vecaddPfS_S_i_param_2];
	ld.param.u32 	%r6, [_Z19multiElement_vecaddPfS_S_i_param_3];
	cvta.to.global.u64 	%rd1, %rd6;
	cvta.to.global.u64 	%rd2, %rd5;
	cvta.to.global.u64 	%rd3, %rd4;
	mov.u32 	%r1, %ntid.x;
	mov.u32 	%r7, %ctaid.x;
	mov.u32 	%r8, %tid.x;
	mad.lo.s32 	%r2, %r1, %r7, %r8;
	mad.lo.s32 	%r3, %r1, 3, %r2;
	setp.ge.u32 	%p1, %r3, %r6;
	@%p1 bra 	$L__BB0_2;
	mul.wide.s32 	%rd23, %r2, 4;
	add.s64 	%rd24, %rd3, %rd23;
	ld.global.f32 	%f13, [%rd24];
	add.s64 	%rd25, %rd2, %rd23;
	ld.global.f32 	%f14, [%rd25];
	add.f32 	%f15, %f13, %f14;
	add.s64 	%rd26, %rd1, %rd23;
	st.global.f32 	[%rd26], %f15;
	shl.b32 	%r10, %r1, 1;
	sub.s32 	%r11, %r3, %r10;
	mul.wide.u32 	%rd27, %r11, 4;
	add.s64 	%rd28, %rd3, %rd27;
	ld.global.f32 	%f16, [%rd28];
	add.s64 	%rd29, %rd2, %rd27;
	ld.global.f32 	%f17, [%rd29];
	add.f32 	%f18, %f16, %f17;
	add.s64 	%rd30, %rd1, %rd27;
	st.global.f32 	[%rd30], %f18;
	add.s32 	%r12, %r11, %r1;
	mul.wide.u32 	%rd31, %r12, 4;
	add.s64 	%rd32, %rd3, %rd31;
	ld.global.f32 	%f19, [%rd32];
	add.s64 	%rd33, %rd2, %rd31;
	ld.global.f32 	%f20, [%rd33];
	add.f32 	%f21, %f19, %f20;
	add.s64 	%rd34, %rd1, %rd31;
	st.global.f32 	[%rd34], %f21;
	mul.wide.u32 	%rd35, %r3, 4;
	add.s64 	%rd36, %rd3, %rd35;
	ld.global.f32 	%f22, [%rd36];
	add.s64 	%rd37, %rd2, %rd35;
	ld.global.f32 	%f23, [%rd37];
	add.f32 	%f24, %f22, %f23;
	add.s64 	%rd38, %rd1, %rd35;
	st.global.f32 	[%rd38], %f24;
	bra.uni 	$L__BB0_10;
$L__BB0_2:
	setp.ge.s32 	%p2, %r2, %r6;
	@%p2 bra 	$L__BB0_4;
	mul.wide.s32 	%rd7, %r2, 4;
	add.s64 	%rd8, %rd3, %rd7;
	ld.global.f32 	%f1, [%rd8];
	add.s64 	%rd9, %rd2, %rd7;
	ld.global.f32 	%f2, [%rd9];
	add.f32 	%f3, %f1, %f2;
	add.s64 	%rd10, %rd1, %rd7;
	st.global.f32 	[%rd10], %f3;
$L__BB0_4:
	shl.b32 	%r9, %r1, 1;
	sub.s32 	%r4, %r3, %r9;
	setp.ge.s32 	%p3, %r4, %r6;
	@%p3 bra 	$L__BB0_6;
	mul.wide.s32 	%rd11, %r4, 4;
	add.s64 	%rd12, %rd3, %rd11;
	ld.global.f32 	%f4, [%rd12];
	add.s64 	%rd13, %rd2, %rd11;
	ld.global.f32 	%f5, [%rd13];
	add.f32 	%f6, %f4, %f5;
	add.s64 	%rd14, %rd1, %rd11;
	st.global.f32 	[%rd14], %f6;
$L__BB0_6:
	add.s32 	%r5, %r4, %r1;
	setp.ge.s32 	%p4, %r5, %r6;
	@%p4 bra 	$L__BB0_8;
	mul.wide.s32 	%rd15, %r5, 4;
	add.s64 	%rd16, %rd3, %rd15;
	ld.global.f32 	%f7, [%rd16];
	add.s64 	%rd17, %rd2, %rd15;
	ld.global.f32 	%f8, [%rd17];
	add.f32 	%f9, %f7, %f8;
	add.s64 	%rd18, %rd1, %rd15;
	st.global.f32 	[%rd18], %f9;
$L__BB0_8:
	setp.ge.s32 	%p5, %r3, %r6;
	@%p5 bra 	$L__BB0_10;
	mul.wide.s32 	%rd19, %r3, 4;
	add.s64 	%rd20, %rd3, %rd19;
	ld.global.f32 	%f10, [%rd20];
	add.s64 	%rd21, %rd2, %rd19;
	ld.global.f32 	%f11, [%rd21];
	add.f32 	%f12, %f10, %f11;
	add.s64 	%rd22, %rd1, %rd19;
	st.global.f32 	[%rd22], %f12;
$L__BB0_10:
	ret;

}


// ===== COMPILED SASS (sm_100) =====

	.target	sm_100

	.elftype	@"ET_EXEC"


//--------------------- .note.nv.tkinfo           --------------------------
	.section	.note.nv.tkinfo,"",@"SHT_NOTE"
	.sectionflags	@"SHF_NOTE_NV_TKINFO"
	.tkinfo
        /*0018*/ 	.word	0x00000002
        /*0030*/ 	.string	""
        /*0030*/ 	.string	"ptxas"
        /*0030*/ 	.string	"Cuda compilation tools, release 13.0, V13.0.88"
        /*0030*/ 	.string	"Build cuda_13.0.r13.0/compiler.36424714_0"
        /*0030*/ 	.string	"-arch sm_100 -m 64 "



//--------------------- .note.nv.cuinfo           --------------------------
	.section	.note.nv.cuinfo,"",@"SHT_NOTE"
	.sectionflags	@"SHF_NOTE_NV_CUINFO"
        /*0018*/ 	.short	0x0002
        /*001a*/ 	.short	0x0064
        /*001c*/ 	.short	0x0082
	.zero		2


//--------------------- .nv.info                  --------------------------
	.section	.nv.info,"",@"SHT_CUDA_INFO"
	.align	4


	//----- nvinfo : EIATTR_REGCOUNT
	.align		4
        /*0000*/ 	.byte	0x04, 0x2f
        /*0002*/ 	.short	(.L_1 - .L_0)
	.align		4
.L_0:
        /*0004*/ 	.word	index@(_Z19multiElement_vecaddPfS_S_i)
        /*0008*/ 	.word	0x0000001e


	//----- nvinfo : EIATTR_FRAME_SIZE
	.align		4
.L_1:
        /*000c*/ 	.byte	0x04, 0x11
        /*000e*/ 	.short	(.L_3 - .L_2)
	.align		4
.L_2:
        /*0010*/ 	.word	index@(_Z19multiElement_vecaddPfS_S_i)
        /*0014*/ 	.word	0x00000000


	//----- nvinfo : EIATTR_MIN_STACK_SIZE
	.align		4
.L_3:
        /*0018*/ 	.byte	0x04, 0x12
        /*001a*/ 	.short	(.L_5 - .L_4)
	.align		4
.L_4:
        /*001c*/ 	.word	index@(_Z19multiElement_vecaddPfS_S_i)
        /*0020*/ 	.word	0x00000000
.L_5:


//--------------------- .nv.compat                --------------------------
	.section	.nv.compat,"",@"SHT_CUDA_COMPAT_INFO"
	.align	4
        /*0000*/ 	.byte	0x02, 0x09, 0x00, 0x00, 0x02, 0x02, 0x01, 0x00, 0x02, 0x05, 0x05, 0x00, 0x03, 0x07, 0x01, 0x01
        /*0010*/ 	.byte	0x02, 0x03, 0x00, 0x00, 0x02, 0x06, 0x01, 0x00, 0x04, 0x0b, 0x08, 0x00, 0x09, 0x00, 0x00, 0x00
        /*0020*/ 	.byte	0x00, 0x00, 0x00, 0x00


//--------------------- .nv.info._Z19multiElement_vecaddPfS_S_i --------------------------
	.section	.nv.info._Z19multiElement_vecaddPfS_S_i,"",@"SHT_CUDA_INFO"
	.sectionflags	@""
	.align	4


	//----- nvinfo : EIATTR_CUDA_API_VERSION
	.align		4
        /*0000*/ 	.byte	0x04, 0x37
        /*0002*/ 	.short	(.L_7 - .L_6)
.L_6:
        /*0004*/ 	.word	0x00000082


	//----- nvinfo : EIATTR_KPARAM_INFO
	.align		4
.L_7:
        /*0008*/ 	.byte	0x04, 0x17
        /*000a*/ 	.short	(.L_9 - .L_8)
.L_8:
        /*000c*/ 	.word	0x00000000
        /*0010*/ 	.short	0x0003
        /*0012*/ 	.short	0x0018
        /*0014*/ 	.byte	0x00, 0xf0, 0x11, 0x00


	//----- nvinfo : EIATTR_KPARAM_INFO
	.align		4
.L_9:
        /*0018*/ 	.byte	0x04, 0x17
        /*001a*/ 	.short	(.L_11 - .L_10)
.L_10:
        /*001c*/ 	.word	0x00000000
        /*0020*/ 	.short	0x0002
        /*0022*/ 	.short	0x0010
        /*0024*/ 	.byte	0x00, 0xf5, 0x21, 0x00


	//----- nvinfo : EIATTR_KPARAM_INFO
	.align		4
.L_11:
        /*0028*/ 	.byte	0x04, 0x17
        /*002a*/ 	.short	(.L_13 - .L_12)
.L_12:
        /*002c*/ 	.word	0x00000000
        /*0030*/ 	.short	0x0001
        /*0032*/ 	.short	0x0008
        /*0034*/ 	.byte	0x00, 0xf5, 0x21, 0x00


	//----- nvinfo : EIATTR_KPARAM_INFO
	.align		4
.L_13:
        /*0038*/ 	.byte	0x04, 0x17
        /*003a*/ 	.short	(.L_15 - .L_14)
.L_14:
        /*003c*/ 	.word	0x00000000
        /*0040*/ 	.short	0x0000
        /*0042*/ 	.short	0x0000
        /*0044*/ 	.byte	0x00, 0xf5, 0x21, 0x00


	//----- nvinfo : EIATTR_SPARSE_MMA_MASK
	.align		4
.L_15:
        /*0048*/ 	.byte	0x03, 0x50
        /*004a*/ 	.short	0x0000


	//----- nvinfo : EIATTR_MAXREG_COUNT
	.align		4
        /*004c*/ 	.byte	0x03, 0x1b
        /*004e*/ 	.short	0x00ff


	//----- nvinfo : EIATTR_MERCURY_ISA_VERSION
	.align		4
        /*0050*/ 	.byte	0x03, 0x5f
        /*0052*/ 	.short	0x0101


	//----- nvinfo : EIATTR_VRC_CTA_INIT_COUNT
	.align		4
        /*0054*/ 	.byte	0x02, 0x4a
	.zero		1
	.zero		1


	//----- nvinfo : EIATTR_EXIT_INSTR_OFFSETS
	.align		4
        /*0058*/ 	.byte	0x04, 0x1c
        /*005a*/ 	.short	(.L_17 - .L_16)


	//   ....[0]....
.L_16:
        /*005c*/ 	.word	0x000002b0


	//   ....[1]....
        /*0060*/ 	.word	0x00000530


	//   ....[2]....
        /*0064*/ 	.word	0x000005e0


	//----- nvinfo : EIATTR_CRS_STACK_SIZE
	.align		4
.L_17:
        /*0068*/ 	.byte	0x04, 0x1e
        /*006a*/ 	.short	(.L_19 - .L_18)
.L_18:
        /*006c*/ 	.word	0x00000000


	//----- nvinfo : EIATTR_CBANK_PARAM_SIZE
	.align		4
.L_19:
        /*0070*/ 	.byte	0x03, 0x19
        /*0072*/ 	.short	0x001c


	//----- nvinfo : EIATTR_PARAM_CBANK
	.align		4
        /*0074*/ 	.byte	0x04, 0x0a
        /*0076*/ 	.short	(.L_21 - .L_20)
	.align		4
.L_20:
        /*0078*/ 	.word	index@(.nv.constant0._Z19multiElement_vecaddPfS_S_i)
        /*007c*/ 	.short	0x0380
        /*007e*/ 	.short	0x001c


	//----- nvinfo : EIATTR_SW_WAR
	.align		4
.L_21:
        /*0080*/ 	.byte	0x04, 0x36
        /*0082*/ 	.short	(.L_23 - .L_22)
.L_22:
        /*0084*/ 	.word	0x00000008
.L_23:


//--------------------- .nv.callgraph             --------------------------
	.section	.nv.callgraph,"",@"SHT_CUDA_CALLGRAPH"
	.align	4
	.sectionentsize	8
	.align		4
        /*0000*/ 	.word	0x00000000
	.align		4
        /*0004*/ 	.word	0xffffffff
	.align		4
        /*0008*/ 	.word	0x00000000
	.align		4
        /*000c*/ 	.word	0xfffffffe
	.align		4
        /*0010*/ 	.word	0x00000000
	.align		4
        /*0014*/ 	.word	0xfffffffd
	.align		4
        /*0018*/ 	.word	0x00000000
	.align		4
        /*001c*/ 	.word	0xfffffffc


//--------------------- .text._Z19multiElement_vecaddPfS_S_i --------------------------
	.section	.text._Z19multiElement_vecaddPfS_S_i,"ax",@progbits
	.align	128
        .global         _Z19multiElement_vecaddPfS_S_i
        .type           _Z19multiElement_vecaddPfS_S_i,@function
        .size           _Z19multiElement_vecaddPfS_S_i,(.L_x_4 - _Z19multiElement_vecaddPfS_S_i)
        .other          _Z19multiElement_vecaddPfS_S_i,@"STO_CUDA_ENTRY STV_DEFAULT"
_Z19multiElement_vecaddPfS_S_i:
.text._Z19multiElement_vecaddPfS_S_i:
[----:B------:R-:W-:Y:S01]  /*0000*/  LDC R1, c[0x0][0x37c] ;  /* 0x0000df00ff017b82 */ /* 0x000fe20000000800 */
[----:B------:R-:W0:Y:S07]  /*0010*/  S2R R11, SR_TID.X ;  /* 0x00000000000b7919 */ /* 0x000e2e0000002100 */
[----:B------:R-:W0:Y:S01]  /*0020*/  S2UR UR4, SR_CTAID.X ;  /* 0x00000000000479c3 */ /* 0x000e220000002500 */
[----:B------:R-:W1:Y:S07]  /*0030*/  LDCU UR6, c[0x0][0x398] ;  /* 0x00007300ff0677ac */ /* 0x000e6e0008000800 */
[----:B------:R-:W0:Y:S02]  /*0040*/  LDC R0, c[0x0][0x360] ;  /* 0x0000d800ff007b82 */ /* 0x000e240000000800 */
[C---:B0-----:R-:W-:Y:S01]  /*0050*/  IMAD R11, R0.reuse, UR4, R11 ;  /* 0x00000004000b7c24 */ /* 0x041fe2000f8e020b */
[----:B------:R-:W0:Y:S03]  /*0060*/  LDCU.64 UR4, c[0x0][0x358] ;  /* 0x00006b00ff0477ac */ /* 0x000e260008000a00 */
[----:B------:R-:W-:-:S05]  /*0070*/  IMAD R9, R0, 0x3, R11 ;  /* 0x0000000300097824 */ /* 0x000fca00078e020b */
[----:B-1----:R-:W-:-:S13]  /*0080*/  ISETP.GE.U32.AND P0, PT, R9, UR6, PT ;  /* 0x0000000609007c0c */ /* 0x002fda000bf06070 */
[----:B0-----:R-:W-:Y:S05]  /*0090*/  @P0 BRA `(.L_x_0) ;  /* 0x0000000000880947 */ /* 0x001fea0003800000 */
[----:B------:R-:W0:Y:S08]  /*00a0*/  LDC.64 R4, c[0x0][0x380] ;  /* 0x0000e000ff047b82 */ /* 0x000e300000000a00 */
[----:B------:R-:W1:Y:S08]  /*00b0*/  LDC.64 R2, c[0x0][0x388] ;  /* 0x0000e200ff027b82 */ /* 0x000e700000000a00 */
[----:B------:R-:W2:Y:S01]  /*00c0*/  LDC.64 R6, c[0x0][0x390] ;  /* 0x0000e400ff067b82 */ /* 0x000ea20000000a00 */
[----:B0-----:R-:W-:-:S06]  /*00d0*/  IMAD.WIDE R12, R11, 0x4, R4 ;  /* 0x000000040b0c7825 */ /* 0x001fcc00078e0204 */
[----:B------:R-:W3:Y:S01]  /*00e0*/  LDG.E R12, desc[UR4][R12.64] ;  /* 0x000000040c0c7981 */ /* 0x000ee2000c1e1900 */
[----:B-1----:R-:W-:-:S06]  /*00f0*/  IMAD.WIDE R14, R11, 0x4, R2 ;  /* 0x000000040b0e7825 */ /* 0x002fcc00078e0202 */
[----:B------:R-:W3:Y:S01]  /*0100*/  LDG.E R15, desc[UR4][R14.64] ;  /* 0x000000040e0f7981 */ /* 0x000ee2000c1e1900 */
[----:B------:R-:W-:Y:S02]  /*0110*/  IMAD R21, R0, -0x2, R9 ;  /* 0xfffffffe00157824 */ /* 0x000fe400078e0209 */
[----:B--2---:R-:W-:-:S04]  /*0120*/  IMAD.WIDE R10, R11, 0x4, R6 ;  /* 0x000000040b0a7825 */ /* 0x004fc800078e0206 */
[----:B------:R-:W-:-:S04]  /*0130*/  IMAD.WIDE.U32 R16, R21, 0x4, R4 ;  /* 0x0000000415107825 */ /* 0x000fc800078e0004 */
[----:B------:R-:W-:-:S04]  /*0140*/  IMAD.WIDE.U32 R18, R21, 0x4, R2 ;  /* 0x0000000415127825 */ /* 0x000fc800078e0002 */
[----:B---3--:R-:W-:-:S05]  /*0150*/  FADD R23, R12, R15 ;  /* 0x0000000f0c177221 */ /* 0x008fca0000000000 */
[----:B------:R0:W-:Y:S04]  /*0160*/  STG.E desc[UR4][R10.64], R23 ;  /* 0x000000170a007986 */ /* 0x0001e8000c101904 */
[----:B------:R-:W2:Y:S04]  /*0170*/  LDG.E R16, desc[UR4][R16.64] ;  /* 0x0000000410107981 */ /* 0x000ea8000c1e1900 */
[----:B------:R-:W2:Y:S01]  /*0180*/  LDG.E R19, desc[UR4][R18.64] ;  /* 0x0000000412137981 */ /* 0x000ea2000c1e1900 */
[C---:B------:R-:W-:Y:S01]  /*0190*/  IADD3 R27, PT, PT, R21.reuse, R0, RZ ;  /* 0x00000000151b7210 */ /* 0x040fe20007ffe0ff */
[----:B------:R-:W-:-:S04]  /*01a0*/  IMAD.WIDE.U32 R12, R21, 0x4, R6 ;  /* 0x00000004150c7825 */ /* 0x000fc800078e0006 */
[----:B------:R-:W-:-:S04]  /*01b0*/  IMAD.WIDE.U32 R14, R27, 0x4, R4 ;  /* 0x000000041b0e7825 */ /* 0x000fc800078e0004 */
[----:B------:R-:W-:-:S04]  /*01c0*/  IMAD.WIDE.U32 R20, R27, 0x4, R2 ;  /* 0x000000041b147825 */ /* 0x000fc800078e0002 */
[----:B--2---:R-:W-:-:S05]  /*01d0*/  FADD R25, R16, R19 ;  /* 0x0000001310197221 */ /* 0x004fca0000000000 */
[----:B------:R-:W-:Y:S04]  /*01e0*/  STG.E desc[UR4][R12.64], R25 ;  /* 0x000000190c007986 */ /* 0x000fe8000c101904 */
[----:B------:R-:W2:Y:S04]  /*01f0*/  LDG.E R14, desc[UR4][R14.64] ;  /* 0x000000040e0e7981 */ /* 0x000ea8000c1e1900 */
[----:B------:R-:W2:Y:S01]  /*0200*/  LDG.E R21, desc[UR4][R20.64] ;  /* 0x0000000414157981 */ /* 0x000ea2000c1e1900 */
[----:B0-----:R-:W-:-:S04]  /*0210*/  IMAD.WIDE.U32 R10, R27, 0x4, R6 ;  /* 0x000000041b0a7825 */ /* 0x001fc800078e0006 */
[----:B------:R-:W-:-:S04]  /*0220*/  IMAD.WIDE.U32 R4, R9, 0x4, R4 ;  /* 0x0000000409047825 */ /* 0x000fc800078e0004 */
[----:B------:R-:W-:-:S04]  /*0230*/  IMAD.WIDE.U32 R2, R9, 0x4, R2 ;  /* 0x0000000409027825 */ /* 0x000fc800078e0002 */
[----:B--2---:R-:W-:-:S05]  /*0240*/  FADD R17, R14, R21 ;  /* 0x000000150e117221 */ /* 0x004fca0000000000 */
[----:B------:R-:W-:Y:S04]  /*0250*/  STG.E desc[UR4][R10.64], R17 ;  /* 0x000000110a007986 */ /* 0x000fe8000c101904 */
[----:B------:R-:W2:Y:S04]  /*0260*/  LDG.E R4, desc[UR4][R4.64] ;  /* 0x0000000404047981 */ /* 0x000ea8000c1e1900 */
[----:B------:R-:W2:Y:S01]  /*0270*/  LDG.E R3, desc[UR4][R2.64] ;  /* 0x0000000402037981 */ /* 0x000ea2000c1e1900 */
[----:B------:R-:W-:-:S04]  /*0280*/  IMAD.WIDE.U32 R6, R9, 0x4, R6 ;  /* 0x0000000409067825 */ /* 0x000fc800078e0006 */
[----:B--2---:R-:W-:-:S05]  /*0290*/  FADD R9, R4, R3 ;  /* 0x0000000304097221 */ /* 0x004fca0000000000 */
[----:B------:R-:W-:Y:S01]  /*02a0*/  STG.E desc[UR4][R6.64], R9 ;  /* 0x0000000906007986 */ /* 0x000fe2000c101904 */
[----:B------:R-:W-:Y:S05]  /*02b0*/  EXIT ;  /* 0x000000000000794d */ /* 0x000fea0003800000 */
.L_x_0:
[----:B------:R-:W0:Y:S01]  /*02c0*/  LDC.64 R2, c[0x0][0x380] ;  /* 0x0000e000ff027b82 */ /* 0x000e220000000a00 */
[----:B------:R-:W-:-:S07]  /*02d0*/  ISETP.GE.AND P1, PT, R11, UR6, PT ;  /* 0x000000060b007c0c */ /* 0x000fce000bf26270 */
[----:B------:R-:W1:Y:S08]  /*02e0*/  LDC.64 R4, c[0x0][0x388] ;  /* 0x0000e200ff047b82 */ /* 0x000e700000000a00 */
[----:B------:R-:W2:Y:S01]  /*02f0*/  LDC.64 R14, c[0x0][0x388] ;  /* 0x0000e200ff0e7b82 */ /* 0x000ea20000000a00 */
[----:B0-----:R-:W-:-:S07]  /*0300*/  @!P1 IMAD.WIDE R6, R11, 0x4, R2 ;  /* 0x000000040b069825 */ /* 0x001fce00078e0202 */
[----:B------:R-:W0:Y:S01]  /*0310*/  @!P1 LDC.64 R2, c[0x0][0x390] ;  /* 0x0000e400ff029b82 */ /* 0x000e220000000a00 */
[----:B------:R-:W3:Y:S01]  /*0320*/  @!P1 LDG.E R6, desc[UR4][R6.64] ;  /* 0x0000000406069981 */ /* 0x000ee2000c1e1900 */
[----:B-1----:R-:W-:-:S06]  /*0330*/  @!P1 IMAD.WIDE R12, R11, 0x4, R4 ;  /* 0x000000040b0c9825 */ /* 0x002fcc00078e0204 */
[----:B------:R-:W1:Y:S01]  /*0340*/  LDC.64 R4, c[0x0][0x380] ;  /* 0x0000e000ff047b82 */ /* 0x000e620000000a00 */
[----:B------:R-:W3:Y:S01]  /*0350*/  @!P1 LDG.E R13, desc[UR4][R12.64] ;  /* 0x000000040c0d9981 */ /* 0x000ee2000c1e1900 */
[----:B------:R-:W-:-:S05]  /*0360*/  IMAD R19, R0, -0x2, R9 ;  /* 0xfffffffe00137824 */ /* 0x000fca00078e0209 */
[----:B------:R-:W-:Y:S01]  /*0370*/  ISETP.GE.AND P0, PT, R19, UR6, PT ;  /* 0x0000000613007c0c */ /* 0x000fe2000bf06270 */
[----:B0-----:R-:W-:-:S12]  /*0380*/  @!P1 IMAD.WIDE R10, R11, 0x4, R2 ;  /* 0x000000040b0a9825 */ /* 0x001fd800078e0202 */
[----:B-1----:R-:W-:-:S04]  /*0390*/  @!P0 IMAD.WIDE R2, R19, 0x4, R4 ;  /* 0x0000000413028825 */ /* 0x002fc800078e0204 */
[----:B--2---:R-:W-:-:S04]  /*03a0*/  @!P0 IMAD.WIDE R4, R19, 0x4, R14 ;  /* 0x0000000413048825 */ /* 0x004fc800078e020e */
[----:B---3--:R-:W-:Y:S02]  /*03b0*/  @!P1 FADD R17, R6, R13 ;  /* 0x0000000d06119221 */ /* 0x008fe40000000000 */
[----:B------:R-:W0:Y:S03]  /*03c0*/  @!P0 LDC.64 R6, c[0x0][0x390] ;  /* 0x0000e400ff068b82 */ /* 0x000e260000000a00 */
[----:B------:R1:W-:Y:S04]  /*03d0*/  @!P1 STG.E desc[UR4][R10.64], R17 ;  /* 0x000000110a009986 */ /* 0x0003e8000c101904 */
[----:B------:R-:W2:Y:S04]  /*03e0*/  @!P0 LDG.E R2, desc[UR4][R2.64] ;  /* 0x0000000402028981 */ /* 0x000ea8000c1e1900 */
[----:B------:R-:W2:Y:S01]  /*03f0*/  @!P0 LDG.E R5, desc[UR4][R4.64] ;  /* 0x0000000404058981 */ /* 0x000ea2000c1e1900 */
[C---:B------:R-:W-:Y:S01]  /*0400*/  IADD3 R15, PT, PT, R19.reuse, R0, RZ ;  /* 0x00000000130f7210 */ /* 0x040fe20007ffe0ff */
[----:B0-----:R-:W-:-:S03]  /*0410*/  @!P0 IMAD.WIDE R6, R19, 0x4, R6 ;  /* 0x0000000413068825 */ /* 0x001fc600078e0206 */
[----:B------:R-:W-:Y:S01]  /*0420*/  ISETP.GE.AND P1, PT, R15, UR6, PT ;  /* 0x000000060f007c0c */ /* 0x000fe2000bf26270 */
[----:B------:R-:W-:Y:S01]  /*0430*/  BSSY.RECONVERGENT B0, `(.L_x_1) ;  /* 0x000000f000007945 */ /* 0x000fe20003800200 */
[----:B------:R-:W-:Y:S01]  /*0440*/  ISETP.GE.AND P2, PT, R9, UR6, PT ;  /* 0x0000000609007c0c */ /* 0x000fe2000bf46270 */
[----:B--2---:R-:W-:-:S05]  /*0450*/  @!P0 FADD R13, R2, R5 ;  /* 0x00000005020d8221 */ /* 0x004fca0000000000 */
[----:B------:R1:W-:Y:S05]  /*0460*/  @!P0 STG.E desc[UR4][R6.64], R13 ;  /* 0x0000000d06008986 */ /* 0x0003ea000c101904 */
[----:B------:R-:W-:Y:S05]  /*0470*/  @P1 BRA `(.L_x_2) ;  /* 0x0000000000281947 */ /* 0x000fea0003800000 */
[----:B------:R-:W0:Y:S08]  /*0480*/  LDC.64 R2, c[0x0][0x380] ;  /* 0x0000e000ff027b82 */ /* 0x000e300000000a00 */
[----:B------:R-:W2:Y:S08]  /*0490*/  LDC.64 R4, c[0x0][0x388] ;  /* 0x0000e200ff047b82 */ /* 0x000eb00000000a00 */
[----:B-1----:R-:W1:Y:S01]  /*04a0*/  LDC.64 R6, c[0x0][0x390] ;  /* 0x0000e400ff067b82 */ /* 0x002e620000000a00 */
[----:B0-----:R-:W-:-:S06]  /*04b0*/  IMAD.WIDE R2, R15, 0x4, R2 ;  /* 0x000000040f027825 */ /* 0x001fcc00078e0202 */
[----:B------:R-:W3:Y:S01]  /*04c0*/  LDG.E R2, desc[UR4][R2.64] ;  /* 0x0000000402027981 */ /* 0x000ee2000c1e1900 */
[----:B--2---:R-:W-:-:S06]  /*04d0*/  IMAD.WIDE R4, R15, 0x4, R4 ;  /* 0x000000040f047825 */ /* 0x004fcc00078e0204 */
[----:B------:R-:W3:Y:S01]  /*04e0*/  LDG.E R5, desc[UR4][R4.64] ;  /* 0x0000000404057981 */ /* 0x000ee2000c1e1900 */
[----:B-1----:R-:W-:-:S04]  /*04f0*/  IMAD.WIDE R6, R15, 0x4, R6 ;  /* 0x000000040f067825 */ /* 0x002fc800078e0206 */
[----:B---3--:R-:W-:-:S05]  /*0500*/  FADD R11, R2, R5 ;  /* 0x00000005020b7221 */ /* 0x008fca0000000000 */
[----:B------:R0:W-:Y:S02]  /*0510*/  STG.E desc[UR4][R6.64], R11 ;  /* 0x0000000b06007986 */ /* 0x0001e4000c101904 */
.L_x_2:
[----:B------:R-:W-:Y:S05]  /*0520*/  BSYNC.RECONVERGENT B0 ;  /* 0x0000000000007941 */ /* 0x000fea0003800200 */
.L_x_1:
[----:B------:R-:W-:Y:S05]  /*0530*/  @P2 EXIT ;  /* 0x000000000000294d */ /* 0x000fea0003800000 */
[----:B------:R-:W2:Y:S08]  /*0540*/  LDC.64 R2, c[0x0][0x380] ;  /* 0x0000e000ff027b82 */ /* 0x000eb00000000a00 */
[----:B------:R-:W3:Y:S08]  /*0550*/  LDC.64 R4, c[0x0][0x388] ;  /* 0x0000e200ff047b82 */ /* 0x000ef00000000a00 */
[----:B01----:R-:W0:Y:S01]  /*0560*/  LDC.64 R6, c[0x0][0x390] ;  /* 0x0000e400ff067b82 */ /* 0x003e220000000a00 */
[----:B--2---:R-:W-:-:S06]  /*0570*/  IMAD.WIDE R2, R9, 0x4, R2 ;  /* 0x0000000409027825 */ /* 0x004fcc00078e0202 */
[----:B------:R-:W2:Y:S01]  /*0580*/  LDG.E R2, desc[UR4][R2.64] ;  /* 0x0000000402027981 */ /* 0x000ea2000c1e1900 */
[----:B---3--:R-:W-:-:S06]  /*0590*/  IMAD.WIDE R4, R9, 0x4, R4 ;  /* 0x0000000409047825 */ /* 0x008fcc00078e0204 */
[----:B------:R-:W2:Y:S01]  /*05a0*/  LDG.E R5, desc[UR4][R4.64] ;  /* 0x0000000404057981 */ /* 0x000ea2000c1e1900 */
[----:B0-----:R-:W-:-:S04]  /*05b0*/  IMAD.WIDE R6, R9, 0x4, R6 ;  /* 0x0000000409067825 */ /* 0x001fc800078e0206 */
[----:B--2---:R-:W-:-:S05]  /*05c0*/  FADD R9, R2, R5 ;  /* 0x0000000502097221 */ /* 0x004fca0000000000 */
[----:B------:R-:W-:Y:S01]  /*05d0*/  STG.E desc[UR4][R6.64], R9 ;  /* 0x0000000906007986 */ /* 0x000fe2000c101904 */
[----:B------:R-:W-:Y:S05]  /*05e0*/  EXIT ;  /* 0x000000000000794d */ /* 0x000fea0003800000 */
.L_x_3:
[----:B------:R-:W-:-:S00]  /*05f0*/  BRA `(.L_x_3) ;  /* 0xfffffffc00fc7947 */ /* 0x000fc0000383ffff */
[----:B------:R-:W-:-:S00]  /*0600*/  NOP ;  /* 0x0000000000007918 */ /* 0x000fc00000000000 */
[----:B------:R-:W-:-:S00]  /*0610*/  NOP ;  /* 0x0000000000007918 */ /* 0x000fc00000000000 */
[----:B------:R-:W-:-:S00]  /*0620*/  NOP ;  /* 0x0000000000007918 */ /* 0x000fc00000000000 */
[----:B------:R-:W-:-:S00]  /*0630*/  NOP ;  /* 0x0000000000007918 */ /* 0x000fc00000000000 */
[----:B------:R-:W-:-:S00]  /*0640*/  NOP ;  /* 0x0000000000007918 */ /* 0x000fc00000000000 */
[----:B------:R-:W-:-:S00]  /*0650*/  NOP ;  /* 0x0000000000007918 */ /* 0x000fc00000000000 */
[----:B------:R-:W-:-:S00]  /*0660*/  NOP ;  /* 0x0000000000007918 */ /* 0x000fc00000000000 */
[----:B------:R-:W-:-:S00]  /*0670*/  NOP ;  /* 0x0000000000007918 */ /* 0x000fc00000000000 */
.L_x_4:


//--------------------- .nv.shared.reserved.0     --------------------------
	.section	.nv.shared.reserved.0,"aw",@nobits
	.weak		__nv_reservedSMEM_offset_0_alias
	.size		__nv_reservedSMEM_offset_0_alias, 0, 64
	.other		__nv_reservedSMEM_offset_0_alias,@"STO_CUDA_RESERVED_SHARED STV_DEFAULT"
__nv_reservedSMEM_offset_0_alias:
	.zero		0
	.zero		64


//--------------------- .nv.constant0._Z19multiElement_vecaddPfS_S_i --------------------------
	.section	.nv.constant0._Z19multiElement_vecaddPfS_S_i,"a",@progbits
	.sectionflags	@""
	.align	4
.nv.constant0._Z19multiElement_vecaddPfS_S_i:
	.zero		924


//--------------------- SYMBOLS --------------------------

	.type		.nv.reservedSmem.offset0,@object
	.size		.nv.reservedSmem.offset0,0x4
